//
// Generated by NVIDIA NVVM Compiler
//
// Compiler Build ID: CL-36424714
// Cuda compilation tools, release 13.0, V13.0.88
// Based on NVVM 20.0.0
//

.version 9.0
.target sm_100
.address_size 64

	// .globl	_Z32colortoGrayscaleConvertionKernelPhS_ii

.visible .entry _Z32colortoGrayscaleConvertionKernelPhS_ii(
	.param .u64 .ptr .align 1 _Z32colortoGrayscaleConvertionKernelPhS_ii_param_0,
	.param .u64 .ptr .align 1 _Z32colortoGrayscaleConvertionKernelPhS_ii_param_1,
	.param .u32 _Z32colortoGrayscaleConvertionKernelPhS_ii_param_2,
	.param .u32 _Z32colortoGrayscaleConvertionKernelPhS_ii_param_3
)
{
	.reg .pred 	%p<4>;
	.reg .b16 	%rs<4>;
	.reg .b32 	%r<16>;
	.reg .b32 	%f<7>;
	.reg .b64 	%rd<9>;

	ld.param.u64 	%rd1, [_Z32colortoGrayscaleConvertionKernelPhS_ii_param_0];
	ld.param.u64 	%rd2, [_Z32colortoGrayscaleConvertionKernelPhS_ii_param_1];
	ld.param.u32 	%r3, [_Z32colortoGrayscaleConvertionKernelPhS_ii_param_2];
	ld.param.u32 	%r4, [_Z32colortoGrayscaleConvertionKernelPhS_ii_param_3];
	mov.u32 	%r6, %ctaid.x;
	mov.u32 	%r7, %ntid.x;
	mov.u32 	%r8, %tid.x;
	mad.lo.s32 	%r1, %r6, %r7, %r8;
	mov.u32 	%r9, %ctaid.y;
	mov.u32 	%r10, %ntid.y;
	mov.u32 	%r11, %tid.y;
	mad.lo.s32 	%r12, %r9, %r10, %r11;
	setp.ge.s32 	%p1, %r1, %r3;
	setp.ge.s32 	%p2, %r12, %r4;
	or.pred  	%p3, %p1, %p2;
	@%p3 bra 	$L__BB0_2;
	cvta.to.global.u64 	%rd3, %rd2;
	cvta.to.global.u64 	%rd4, %rd1;
	mad.lo.s32 	%r13, %r3, %r12, %r1;
	mul.lo.s32 	%r14, %r13, 3;
	cvt.s64.s32 	%rd5, %r14;
	add.s64 	%rd6, %rd3, %rd5;
	ld.global.u8 	%rs1, [%rd6];
	ld.global.u8 	%rs2, [%rd6+1];
	ld.global.u8 	%rs3, [%rd6+2];
	cvt.rn.f32.u16 	%f1, %rs1;
	cvt.rn.f32.u16 	%f2, %rs2;
	mul.f32 	%f3, %f2, 0f3F35C28F;
	fma.rn.f32 	%f4, %f1, 0f3E570A3D, %f3;
	cvt.rn.f32.u16 	%f5, %rs3;
	fma.rn.f32 	%f6, %f5, 0f3D8F5C29, %f4;
	cvt.rzi.u32.f32 	%r15, %f6;
	cvt.s64.s32 	%rd7, %r13;
	add.s64 	%rd8, %rd4, %rd7;
	st.global.u8 	[%rd8], %r15;
$L__BB0_2:
	ret;

}


// ===== COMPILED SASS (sm_100) =====

	.target	sm_100

	.elftype	@"ET_EXEC"


//--------------------- .note.nv.tkinfo           --------------------------
	.section	.note.nv.tkinfo,"",@"SHT_NOTE"
	.sectionflags	@"SHF_NOTE_NV_TKINFO"
	.tkinfo
        /*0018*/ 	.word	0x00000002
        /*0030*/ 	.string	""
        /*0030*/ 	.string	"ptxas"
        /*0030*/ 	.string	"Cuda compilation tools, release 13.0, V13.0.88"
        /*0030*/ 	.string	"Build cuda_13.0.r13.0/compiler.36424714_0"
        /*0030*/ 	.string	"-arch sm_100 -m 64 "



//--------------------- .note.nv.cuinfo           --------------------------
	.section	.note.nv.cuinfo,"",@"SHT_NOTE"
	.sectionflags	@"SHF_NOTE_NV_CUINFO"
        /*0018*/ 	.short	0x0002
        /*001a*/ 	.short	0x0064
        /*001c*/ 	.short	0x0082
	.zero		2


//--------------------- .nv.info                  --------------------------
	.section	.nv.info,"",@"SHT_CUDA_INFO"
	.align	4


	//----- nvinfo : EIATTR_REGCOUNT
	.align		4
        /*0000*/ 	.byte	0x04, 0x2f
        /*0002*/ 	.short	(.L_1 - .L_0)
	.align		4
.L_0:
        /*0004*/ 	.word	index@(_Z32colortoGrayscaleConvertionKernelPhS_ii)
        /*0008*/ 	.word	0x0000000a


	//----- nvinfo : EIATTR_FRAME_SIZE
	.align		4
.L_1:
        /*000c*/ 	.byte	0x04, 0x11
        /*000e*/ 	.short	(.L_3 - .L_2)
	.align		4
.L_2:
        /*0010*/ 	.word	index@(_Z32colortoGrayscaleConvertionKernelPhS_ii)
        /*0014*/ 	.word	0x00000000


	//----- nvinfo : EIATTR_MIN_STACK_SIZE
	.align		4
.L_3:
        /*0018*/ 	.byte	0x04, 0x12
        /*001a*/ 	.short	(.L_5 - .L_4)
	.align		4
.L_4:
        /*001c*/ 	.word	index@(_Z32colortoGrayscaleConvertionKernelPhS_ii)
        /*0020*/ 	.word	0x00000000
.L_5:


//--------------------- .nv.compat                --------------------------
	.section	.nv.compat,"",@"SHT_CUDA_COMPAT_INFO"
	.align	4
        /*0000*/ 	.byte	0x02, 0x09, 0x00, 0x00, 0x02, 0x02, 0x01, 0x00, 0x02, 0x05, 0x05, 0x00, 0x03, 0x07, 0x01, 0x01
        /*0010*/ 	.byte	0x02, 0x03, 0x00, 0x00, 0x02, 0x06, 0x01, 0x00, 0x04, 0x0b, 0x08, 0x00, 0x09, 0x00, 0x00, 0x00
        /*0020*/ 	.byte	0x00, 0x00, 0x00, 0x00


//--------------------- .nv.info._Z32colortoGrayscaleConvertionKernelPhS_ii --------------------------
	.section	.nv.info._Z32colortoGrayscaleConvertionKernelPhS_ii,"",@"SHT_CUDA_INFO"
	.sectionflags	@""
	.align	4


	//----- nvinfo : EIATTR_CUDA_API_VERSION
	.align		4
        /*0000*/ 	.byte	0x04, 0x37
        /*0002*/ 	.short	(.L_7 - .L_6)
.L_6:
        /*0004*/ 	.word	0x00000082


	//----- nvinfo : EIATTR_KPARAM_INFO
	.align		4
.L_7:
        /*0008*/ 	.byte	0x04, 0x17
        /*000a*/ 	.short	(.L_9 - .L_8)
.L_8:
        /*000c*/ 	.word	0x00000000
        /*0010*/ 	.short	0x0003
        /*0012*/ 	.short	0x0014
        /*0014*/ 	.byte	0x00, 0xf0, 0x11, 0x00


	//----- nvinfo : EIATTR_KPARAM_INFO
	.align		4
.L_9:
        /*0018*/ 	.byte	0x04, 0x17
        /*001a*/ 	.short	(.L_11 - .L_10)
.L_10:
        /*001c*/ 	.word	0x00000000
        /*0020*/ 	.short	0x0002
        /*0022*/ 	.short	0x0010
        /*0024*/ 	.byte	0x00, 0xf0, 0x11, 0x00


	//----- nvinfo : EIATTR_KPARAM_INFO
	.align		4
.L_11:
        /*0028*/ 	.byte	0x04, 0x17
        /*002a*/ 	.short	(.L_13 - .L_12)
.L_12:
        /*002c*/ 	.word	0x00000000
        /*0030*/ 	.short	0x0001
        /*0032*/ 	.short	0x0008
        /*0034*/ 	.byte	0x00, 0xf5, 0x21, 0x00


	//----- nvinfo : EIATTR_KPARAM_INFO
	.align		4
.L_13:
        /*0038*/ 	.byte	0x04, 0x17
        /*003a*/ 	.short	(.L_15 - .L_14)
.L_14:
        /*003c*/ 	.word	0x00000000
        /*0040*/ 	.short	0x0000
        /*0042*/ 	.short	0x0000
        /*0044*/ 	.byte	0x00, 0xf5, 0x21, 0x00


	//----- nvinfo : EIATTR_SPARSE_MMA_MASK
	.align		4
.L_15:
        /*0048*/ 	.byte	0x03, 0x50
        /*004a*/ 	.short	0x0000


	//----- nvinfo : EIATTR_MAXREG_COUNT
	.align		4
        /*004c*/ 	.byte	0x03, 0x1b
        /*004e*/ 	.short	0x00ff


	//----- nvinfo : EIATTR_MERCURY_ISA_VERSION
	.align		4
        /*0050*/ 	.byte	0x03, 0x5f
        /*0052*/ 	.short	0x0101


	//----- nvinfo : EIATTR_VRC_CTA_INIT_COUNT
	.align		4
        /*0054*/ 	.byte	0x02, 0x4a
	.zero		1
	.zero		1


	//----- nvinfo : EIATTR_EXIT_INSTR_OFFSETS
	.align		4
        /*0058*/ 	.byte	0x04, 0x1c
        /*005a*/ 	.short	(.L_17 - .L_16)


	//   ....[0]....
.L_16:
        /*005c*/ 	.word	0x000000c0


	//   ....[1]....
        /*0060*/ 	.word	0x00000200


	//----- nvinfo : EIATTR_CBANK_PARAM_SIZE
	.align		4
.L_17:
        /*0064*/ 	.byte	0x03, 0x19
        /*0066*/ 	.short	0x0018


	//----- nvinfo : EIATTR_PARAM_CBANK
	.align		4
        /*0068*/ 	.byte	0x04, 0x0a
        /*006a*/ 	.short	(.L_19 - .L_18)
	.align		4
.L_18:
        /*006c*/ 	.word	index@(.nv.constant0._Z32colortoGrayscaleConvertionKernelPhS_ii)
        /*0070*/ 	.short	0x0380
        /*0072*/ 	.short	0x0018


	//----- nvinfo : EIATTR_SW_WAR
	.align		4
.L_19:
        /*0074*/ 	.byte	0x04, 0x36
        /*0076*/ 	.short	(.L_21 - .L_20)
.L_20:
        /*0078*/ 	.word	0x00000008
.L_21:


//--------------------- .nv.callgraph             --------------------------
	.section	.nv.callgraph,"",@"SHT_CUDA_CALLGRAPH"
	.align	4
	.sectionentsize	8
	.align		4
        /*0000*/ 	.word	0x00000000
	.align		4
        /*0004*/ 	.word	0xffffffff
	.align		4
        /*0008*/ 	.word	0x00000000
	.align		4
        /*000c*/ 	.word	0xfffffffe
	.align		4
        /*0010*/ 	.word	0x00000000
	.align		4
        /*0014*/ 	.word	0xfffffffd
	.align		4
        /*0018*/ 	.word	0x00000000
	.align		4
        /*001c*/ 	.word	0xfffffffc


//--------------------- .text._Z32colortoGrayscaleConvertionKernelPhS_ii --------------------------
	.section	.text._Z32colortoGrayscaleConvertionKernelPhS_ii,"ax",@progbits
	.align	128
        .global         _Z32colortoGrayscaleConvertionKernelPhS_ii
        .type           _Z32colortoGrayscaleConvertionKernelPhS_ii,@function
        .size           _Z32colortoGrayscaleConvertionKernelPhS_ii,(.L_x_1 - _Z32colortoGrayscaleConvertionKernelPhS_ii)
        .other          _Z32colortoGrayscaleConvertionKernelPhS_ii,@"STO_CUDA_ENTRY STV_DEFAULT"
_Z32colortoGrayscaleConvertionKernelPhS_ii:
.text._Z32colortoGrayscaleConvertionKernelPhS_ii:
[----:B------:R-:W-:Y:S01]  /*0000*/  LDC R1, c[0x0][0x37c] ;  /* 0x0000df00ff017b82 */ /* 0x000fe20000000800 */
[----:B------:R-:W0:Y:S07]  /*0010*/  S2R R2, SR_TID.Y ;  /* 0x0000000000027919 */ /* 0x000e2e0000002200 */
[----:B------:R-:W1:Y:S01]  /*0020*/  LDC R0, c[0x0][0x360] ;  /* 0x0000d800ff007b82 */ /* 0x000e620000000800 */
[----:B------:R-:W2:Y:S01]  /*0030*/  LDCU.64 UR6, c[0x0][0x390] ;  /* 0x00007200ff0677ac */ /* 0x000ea20008000a00 */
[----:B------:R-:W1:Y:S06]  /*0040*/  S2R R5, SR_TID.X ;  /* 0x0000000000057919 */ /* 0x000e6c0000002100 */
[----:B------:R-:W0:Y:S08]  /*0050*/  S2UR UR5, SR_CTAID.Y ;  /* 0x00000000000579c3 */ /* 0x000e300000002600 */
[----:B------:R-:W0:Y:S08]  /*0060*/  LDC R3, c[0x0][0x364] ;  /* 0x0000d900ff037b82 */ /* 0x000e300000000800 */
[----:B------:R-:W1:Y:S01]  /*0070*/  S2UR UR4, SR_CTAID.X ;  /* 0x00000000000479c3 */ /* 0x000e620000002500 */
[----:B0-----:R-:W-:-:S05]  /*0080*/  IMAD R3, R3, UR5, R2 ;  /* 0x0000000503037c24 */ /* 0x001fca000f8e0202 */
[----:B--2---:R-:W-:Y:S01]  /*0090*/  ISETP.GE.AND P0, PT, R3, UR7, PT ;  /* 0x0000000703007c0c */ /* 0x004fe2000bf06270 */
[----:B-1----:R-:W-:-:S05]  /*00a0*/  IMAD R0, R0, UR4, R5 ;  /* 0x0000000400007c24 */ /* 0x002fca000f8e0205 */
[----:B------:R-:W-:-:S13]  /*00b0*/  ISETP.GE.OR P0, PT, R0, UR6, P0 ;  /* 0x0000000600007c0c */ /* 0x000fda0008706670 */
[----:B------:R-:W-:Y:S05]  /*00c0*/  @P0 EXIT ;  /* 0x000000000000094d */ /* 0x000fea0003800000 */
[----:B------:R-:W0:Y:S01]  /*00d0*/  LDCU.128 UR8, c[0x0][0x380] ;  /* 0x00007000ff0877ac */ /* 0x000e220008000c00 */
[----:B------:R-:W-:Y:S01]  /*00e0*/  IMAD R0, R3, UR6, R0 ;  /* 0x0000000603007c24 */ /* 0x000fe2000f8e0200 */
[----:B------:R-:W1:Y:S03]  /*00f0*/  LDCU.64 UR4, c[0x0][0x358] ;  /* 0x00006b00ff0477ac */ /* 0x000e660008000a00 */
[----:B------:R-:W-:-:S05]  /*0100*/  IMAD R3, R0, 0x3, RZ ;  /* 0x0000000300037824 */ /* 0x000fca00078e02ff */
[----:B0-----:R-:W-:-:S04]  /*0110*/  IADD3 R2, P0, PT, R3, UR10, RZ ;  /* 0x0000000a03027c10 */ /* 0x001fc8000ff1e0ff */
[----:B------:R-:W-:-:S05]  /*0120*/  LEA.HI.X.SX32 R3, R3, UR11, 0x1, P0 ;  /* 0x0000000b03037c11 */ /* 0x000fca00080f0eff */
[----:B-1----:R-:W2:Y:S04]  /*0130*/  LDG.E.U8 R5, desc[UR4][R2.64+0x1] ;  /* 0x0000010402057981 */ /* 0x002ea8000c1e1100 */
[----:B------:R-:W3:Y:S04]  /*0140*/  LDG.E.U8 R4, desc[UR4][R2.64] ;  /* 0x0000000402047981 */ /* 0x000ee8000c1e1100 */
[----:B------:R-:W4:Y:S01]  /*0150*/  LDG.E.U8 R6, desc[UR4][R2.64+0x2] ;  /* 0x0000020402067981 */ /* 0x000f22000c1e1100 */
[----:B--2---:R-:W-:Y:S02]  /*0160*/  I2FP.F32.U32 R5, R5 ;  /* 0x0000000500057245 */ /* 0x004fe40000201000 */
[----:B---3--:R-:W-:-:S03]  /*0170*/  I2FP.F32.U32 R4, R4 ;  /* 0x0000000400047245 */ /* 0x008fc60000201000 */
[----:B------:R-:W-:Y:S01]  /*0180*/  FMUL R5, R5, 0.70999997854232788086 ;  /* 0x3f35c28f05057820 */ /* 0x000fe20000400000 */
[----:B----4-:R-:W-:-:S03]  /*0190*/  I2FP.F32.U32 R7, R6 ;  /* 0x0000000600077245 */ /* 0x010fc60000201000 */
[----:B------:R-:W-:-:S04]  /*01a0*/  FFMA R4, R4, 0.20999999344348907471, R5 ;  /* 0x3e570a3d04047823 */ /* 0x000fc80000000005 */
[----:B------:R-:W-:Y:S01]  /*01b0*/  FFMA R7, R7, 0.070000000298023223877, R4 ;  /* 0x3d8f5c2907077823 */ /* 0x000fe20000000004 */
[----:B------:R-:W-:-:S04]  /*01c0*/  IADD3 R4, P0, PT, R0, UR8, RZ ;  /* 0x0000000800047c10 */ /* 0x000fc8000ff1e0ff */
[----:B------:R-:W-:Y:S01]  /*01d0*/  LEA.HI.X.SX32 R5, R0, UR9, 0x1, P0 ;  /* 0x0000000900057c11 */ /* 0x000fe200080f0eff */
[----:B------:R-:W0:Y:S04]  /*01e0*/  F2I.U32.TRUNC.NTZ R7, R7 ;  /* 0x0000000700077305 */ /* 0x000e28000020f000 */
[----:B0-----:R-:W-:Y:S01]  /*01f0*/  STG.E.U8 desc[UR4][R4.64], R7 ;  /* 0x0000000704007986 */ /* 0x001fe2000c101104 */
[----:B------:R-:W-:Y:S05]  /*0200*/  EXIT ;  /* 0x000000000000794d */ /* 0x000fea0003800000 */
.L_x_0:
[----:B------:R-:W-:-:S00]  /*0210*/  BRA `(.L_x_0) ;  /* 0xfffffffc00fc7947 */ /* 0x000fc0000383ffff */
[----:B------:R-:W-:-:S00]  /*0220*/  NOP ;  /* 0x0000000000007918 */ /* 0x000fc00000000000 */
        /* <DEDUP_REMOVED lines=13> */
.L_x_1:


//--------------------- .nv.shared.reserved.0     --------------------------
	.section	.nv.shared.reserved.0,"aw",@nobits
	.weak		__nv_reservedSMEM_offset_0_alias
	.size		__nv_reservedSMEM_offset_0_alias, 0, 64
	.other		__nv_reservedSMEM_offset_0_alias,@"STO_CUDA_RESERVED_SHARED STV_DEFAULT"
__nv_reservedSMEM_offset_0_alias:
	.zero		0
	.zero		64


//--------------------- .nv.constant0._Z32colortoGrayscaleConvertionKernelPhS_ii --------------------------
	.section	.nv.constant0._Z32colortoGrayscaleConvertionKernelPhS_ii,"a",@progbits
	.sectionflags	@""
	.align	4
.nv.constant0._Z32colortoGrayscaleConvertionKernelPhS_ii:
	.zero		920


//--------------------- SYMBOLS --------------------------

	.type		.nv.reservedSmem.offset0,@object
	.size		.nv.reservedSmem.offset0,0x4
